	.headerflags	@"EF_CUDA_TEXMODE_UNIFIED EF_CUDA_64BIT_ADDRESS EF_CUDA_SM86 EF_CUDA_VIRTUAL_SM(EF_CUDA_SM86)"
	.elftype	@"ET_EXEC"


//--------------------- .nv.info                  --------------------------
	.section	.nv.info,"",@"SHT_CUDA_INFO"
	.align	4


	//----- nvinfo : EIATTR_REGCOUNT
	.align		4
        /*0000*/ 	.byte	0x04, 0x2f
        /*0002*/ 	.short	(.L_1 - .L_0)
	.align		4
.L_0:
        /*0004*/ 	.word	index@(triton__0d1d2d3e)
        /*0008*/ 	.word	0x00000024


	//----- nvinfo : EIATTR_MAX_STACK_SIZE
	.align		4
.L_1:
        /*000c*/ 	.byte	0x04, 0x23
        /*000e*/ 	.short	(.L_3 - .L_2)
	.align		4
.L_2:
        /*0010*/ 	.word	index@(triton__0d1d2d3e)
        /*0014*/ 	.word	0x00000000


	//----- nvinfo : EIATTR_MIN_STACK_SIZE
	.align		4
.L_3:
        /*0018*/ 	.byte	0x04, 0x12
        /*001a*/ 	.short	(.L_5 - .L_4)
	.align		4
.L_4:
        /*001c*/ 	.word	index@(triton__0d1d2d3e)
        /*0020*/ 	.word	0x00000000


	//----- nvinfo : EIATTR_FRAME_SIZE
	.align		4
.L_5:
        /*0024*/ 	.byte	0x04, 0x11
        /*0026*/ 	.short	(.L_7 - .L_6)
	.align		4
.L_6:
        /*0028*/ 	.word	index@(triton__0d1d2d3e)
        /*002c*/ 	.word	0x00000000
.L_7:


//--------------------- .nv.info.triton__0d1d2d3e --------------------------
	.section	.nv.info.triton__0d1d2d3e,"",@"SHT_CUDA_INFO"
	.align	4


	//----- nvinfo : EIATTR_CUDA_API_VERSION
	.align		4
        /*0000*/ 	.byte	0x04, 0x37
        /*0002*/ 	.short	(.L_9 - .L_8)
.L_8:
        /*0004*/ 	.word	0x0000007b


	//----- nvinfo : EIATTR_SW2861232_WAR
	.align		4
.L_9:
        /*0008*/ 	.byte	0x01, 0x35
	.zero		2


	//----- nvinfo : EIATTR_PARAM_CBANK
	.align		4
        /*000c*/ 	.byte	0x04, 0x0a
        /*000e*/ 	.short	(.L_11 - .L_10)
	.align		4
.L_10:
        /*0010*/ 	.word	index@(.nv.constant0.triton__0d1d2d3e)
        /*0014*/ 	.short	0x0160
        /*0016*/ 	.short	0x001c


	//----- nvinfo : EIATTR_CBANK_PARAM_SIZE
	.align		4
.L_11:
        /*0018*/ 	.byte	0x03, 0x19
        /*001a*/ 	.short	0x001c


	//----- nvinfo : EIATTR_KPARAM_INFO
	.align		4
        /*001c*/ 	.byte	0x04, 0x17
        /*001e*/ 	.short	(.L_13 - .L_12)
.L_12:
        /*0020*/ 	.word	0x00000000
        /*0024*/ 	.short	0x0003
        /*0026*/ 	.short	0x0018
        /*0028*/ 	.byte	0x00, 0xf0, 0x11, 0x00


	//----- nvinfo : EIATTR_KPARAM_INFO
	.align		4
.L_13:
        /*002c*/ 	.byte	0x04, 0x17
        /*002e*/ 	.short	(.L_15 - .L_14)
.L_14:
        /*0030*/ 	.word	0x00000000
        /*0034*/ 	.short	0x0002
        /*0036*/ 	.short	0x0010
        /*0038*/ 	.byte	0x00, 0xf0, 0x21, 0x00


	//----- nvinfo : EIATTR_KPARAM_INFO
	.align		4
.L_15:
        /*003c*/ 	.byte	0x04, 0x17
        /*003e*/ 	.short	(.L_17 - .L_16)
.L_16:
        /*0040*/ 	.word	0x00000000
        /*0044*/ 	.short	0x0001
        /*0046*/ 	.short	0x0008
        /*0048*/ 	.byte	0x00, 0xf0, 0x21, 0x00


	//----- nvinfo : EIATTR_KPARAM_INFO
	.align		4
.L_17:
        /*004c*/ 	.byte	0x04, 0x17
        /*004e*/ 	.short	(.L_19 - .L_18)
.L_18:
        /*0050*/ 	.word	0x00000000
        /*0054*/ 	.short	0x0000
        /*0056*/ 	.short	0x0000
        /*0058*/ 	.byte	0x00, 0xf0, 0x21, 0x00


	//----- nvinfo : EIATTR_MAXREG_COUNT
	.align		4
.L_19:
        /*005c*/ 	.byte	0x03, 0x1b
        /*005e*/ 	.short	0x00ff


	//----- nvinfo : EIATTR_EXIT_INSTR_OFFSETS
	.align		4
        /*0060*/ 	.byte	0x04, 0x1c
        /*0062*/ 	.short	(.L_21 - .L_20)


	//   ....[0]....
.L_20:
        /*0064*/ 	.word	0x000009d0


	//   ....[1]....
        /*0068*/ 	.word	0x000009f0


	//----- nvinfo : EIATTR_MAX_THREADS
	.align		4
.L_21:
        /*006c*/ 	.byte	0x04, 0x05
        /*006e*/ 	.short	(.L_23 - .L_22)
.L_22:
        /*0070*/ 	.word	0x00000080
        /*0074*/ 	.word	0x00000001
        /*0078*/ 	.word	0x00000001
.L_23:


//--------------------- .nv.rel.action            --------------------------
	.section	.nv.rel.action,"",@"SHT_CUDA_RELOCINFO"
	.align	8
	.sectionentsize	8
        /*0000*/ 	.byte	0x73, 0x00, 0x00, 0x00, 0x00, 0x00, 0x00, 0x00, 0x00, 0x00, 0x00, 0x11, 0x25, 0x00, 0x05, 0x36


//--------------------- .nv.constant0.triton__0d1d2d3e --------------------------
	.section	.nv.constant0.triton__0d1d2d3e,"a",@progbits
	.align	4
.nv.constant0.triton__0d1d2d3e:
	.zero		380


//--------------------- .text.triton__0d1d2d3e    --------------------------
	.section	.text.triton__0d1d2d3e,"ax",@progbits
	.sectioninfo	@"SHI_REGISTERS=36"
	.align	128
        .global         triton__0d1d2d3e
        .type           triton__0d1d2d3e,@function
        .size           triton__0d1d2d3e,(.L_x_1 - triton__0d1d2d3e)
        .other          triton__0d1d2d3e,@"STO_CUDA_ENTRY STV_DEFAULT"
triton__0d1d2d3e:
.text.triton__0d1d2d3e:
[----:B------:R-:W-:-:S02]  /*0000*/  IMAD.MOV.U32 R1, RZ, RZ, c[0x0][0x28] ;  /* 0x00000a00ff017624 */ /* 0x000fc400078e00ff */
[----:B------:R-:W0:Y:S01]  /*0010*/  S2R R0, SR_TID.X ;  /* 0x0000000000007919 */ /* 0x000e220000002100 */
[----:B------:R-:W-:Y:S01]  /*0020*/  IMAD.MOV.U32 R20, RZ, RZ, 0x8 ;  /* 0x00000008ff147424 */ /* 0x000fe200078e00ff */
[----:B------:R-:W-:Y:S01]  /*0030*/  CS2R R6, SRZ ;  /* 0x0000000000067805 */ /* 0x000fe2000001ff00 */
[----:B------:R-:W-:Y:S01]  /*0040*/  ULDC.64 UR4, c[0x0][0x118] ;  /* 0x0000460000047ab9 */ /* 0x000fe20000000a00 */
[----:B------:R-:W1:Y:S01]  /*0050*/  S2R R3, SR_CTAID.X ;  /* 0x0000000000037919 */ /* 0x000e620000002500 */
[----:B0-----:R-:W-:-:S05]  /*0060*/  IMAD.SHL.U32 R0, R0, 0x4, RZ ;  /* 0x0000000400007824 */ /* 0x001fca00078e00ff */
[----:B------:R-:W-:-:S05]  /*0070*/  LOP3.LUT R0, R0, 0x1fc, RZ, 0xc0, !PT ;  /* 0x000001fc00007812 */ /* 0x000fca00078ec0ff */
[----:B-1----:R-:W-:-:S04]  /*0080*/  IMAD R22, R3, 0x400, R0 ;  /* 0x0000040003167824 */ /* 0x002fc800078e0200 */
[C---:B------:R-:W-:Y:S01]  /*0090*/  IMAD.HI R0, R22.reuse, 0x79ed6cd5, RZ ;  /* 0x79ed6cd516007827 */ /* 0x040fe200078e02ff */
[----:B------:R-:W-:-:S04]  /*00a0*/  IADD3 R2, R22, 0x1, RZ ;  /* 0x0000000116027810 */ /* 0x000fc80007ffe0ff */
[----:B------:R-:W-:Y:S02]  /*00b0*/  SHF.R.U32.HI R3, RZ, 0x1f, R0 ;  /* 0x0000001fff037819 */ /* 0x000fe40000011600 */
[----:B------:R-:W-:Y:S02]  /*00c0*/  ISETP.GE.AND P1, PT, R2, c[0x0][0x178], PT ;  /* 0x00005e0002007a0c */ /* 0x000fe40003f26270 */
[----:B------:R-:W-:Y:S02]  /*00d0*/  LEA.HI.SX32 R3, R0, R3, 0x14 ;  /* 0x0000000300037211 */ /* 0x000fe400078fa2ff */
[----:B------:R-:W-:-:S03]  /*00e0*/  IADD3 R0, R22, 0x2, RZ ;  /* 0x0000000216007810 */ /* 0x000fc60007ffe0ff */
[----:B------:R-:W-:Y:S01]  /*00f0*/  IMAD.WIDE R10, R3, R20, c[0x0][0x160] ;  /* 0x00005800030a7625 */ /* 0x000fe200078e0214 */
[----:B------:R-:W-:-:S05]  /*0100*/  ISETP.GE.AND P0, PT, R0, c[0x0][0x178], PT ;  /* 0x00005e0000007a0c */ /* 0x000fca0003f06270 */
[----:B------:R0:W2:Y:S01]  /*0110*/  @!P1 LDG.E.EL.64 R6, [R10.64] ;  /* 0x000000040a069981 */ /* 0x0000a2000c2e1b00 */
[----:B------:R-:W-:Y:S01]  /*0120*/  CS2R R4, SRZ ;  /* 0x0000000000047805 */ /* 0x000fe2000001ff00 */
[----:B------:R-:W-:-:S04]  /*0130*/  IADD3 R0, R22, 0x3, RZ ;  /* 0x0000000316007810 */ /* 0x000fc80007ffe0ff */
[----:B------:R-:W-:Y:S02]  /*0140*/  ISETP.GE.AND P2, PT, R0, c[0x0][0x178], PT ;  /* 0x00005e0000007a0c */ /* 0x000fe40003f46270 */
[----:B------:R0:W3:Y:S01]  /*0150*/  @!P0 LDG.E.EL.64 R4, [R10.64] ;  /* 0x000000040a048981 */ /* 0x0000e2000c2e1b00 */
[----:B------:R-:W-:Y:S01]  /*0160*/  CS2R R2, SRZ ;  /* 0x0000000000027805 */ /* 0x000fe2000001ff00 */
[----:B------:R-:W-:Y:S01]  /*0170*/  ISETP.GE.AND P3, PT, R22, c[0x0][0x178], PT ;  /* 0x00005e0016007a0c */ /* 0x000fe20003f66270 */
[----:B------:R-:W-:-:S08]  /*0180*/  CS2R R8, SRZ ;  /* 0x0000000000087805 */ /* 0x000fd0000001ff00 */
[----:B------:R0:W4:Y:S04]  /*0190*/  @!P2 LDG.E.EL.64 R2, [R10.64] ;  /* 0x000000040a02a981 */ /* 0x000128000c2e1b00 */
[----:B------:R0:W5:Y:S01]  /*01a0*/  @!P3 LDG.E.EL.64 R8, [R10.64] ;  /* 0x000000040a08b981 */ /* 0x000162000c2e1b00 */
[C---:B------:R-:W-:Y:S02]  /*01b0*/  IADD3 R0, R22.reuse, 0x200, RZ ;  /* 0x0000020016007810 */ /* 0x040fe40007ffe0ff */
[----:B------:R-:W-:-:S03]  /*01c0*/  IADD3 R12, R22, 0x201, RZ ;  /* 0x00000201160c7810 */ /* 0x000fc60007ffe0ff */
[----:B------:R-:W-:Y:S01]  /*01d0*/  IMAD.HI R13, R0, 0x79ed6cd5, RZ ;  /* 0x79ed6cd5000d7827 */ /* 0x000fe200078e02ff */
[----:B------:R-:W-:-:S04]  /*01e0*/  ISETP.GE.AND P3, PT, R12, c[0x0][0x178], PT ;  /* 0x00005e000c007a0c */ /* 0x000fc80003f66270 */
[----:B------:R-:W-:-:S04]  /*01f0*/  SHF.R.U32.HI R14, RZ, 0x1f, R13 ;  /* 0x0000001fff0e7819 */ /* 0x000fc8000001160d */
[----:B------:R-:W-:Y:S02]  /*0200*/  LEA.HI.SX32 R14, R13, R14, 0x14 ;  /* 0x0000000e0d0e7211 */ /* 0x000fe400078fa2ff */
[----:B------:R-:W-:-:S03]  /*0210*/  CS2R R12, SRZ ;  /* 0x00000000000c7805 */ /* 0x000fc6000001ff00 */
[----:B------:R-:W-:Y:S01]  /*0220*/  IMAD.WIDE R20, R14, R20, c[0x0][0x160] ;  /* 0x000058000e147625 */ /* 0x000fe200078e0214 */
[----:B------:R-:W-:-:S04]  /*0230*/  IADD3 R14, R22, 0x202, RZ ;  /* 0x00000202160e7810 */ /* 0x000fc80007ffe0ff */
[----:B------:R-:W5:Y:S01]  /*0240*/  @!P3 LDG.E.EL.64 R12, [R20.64] ;  /* 0x00000004140cb981 */ /* 0x000f62000c2e1b00 */
[----:B------:R-:W-:Y:S01]  /*0250*/  ISETP.GE.AND P4, PT, R14, c[0x0][0x178], PT ;  /* 0x00005e000e007a0c */ /* 0x000fe20003f86270 */
[----:B0-----:R-:W-:-:S12]  /*0260*/  CS2R R10, SRZ ;  /* 0x00000000000a7805 */ /* 0x001fd8000001ff00 */
[----:B------:R-:W5:Y:S01]  /*0270*/  @!P4 LDG.E.EL.64 R10, [R20.64] ;  /* 0x00000004140ac981 */ /* 0x000f62000c2e1b00 */
[----:B--2---:R-:W0:-:S06]  /*0280*/  DSETP.NAN.AND P5, PT, R6, R6, PT ;  /* 0x000000060600722a */ /* 0x004e0c0003fa8000 */
[----:B0-----:R-:W-:Y:S02]  /*0290*/  FSEL R15, R6, RZ, P5 ;  /* 0x000000ff060f7208 */ /* 0x001fe40002800000 */
[----:B------:R-:W-:Y:S01]  /*02a0*/  FSEL R17, R7, 3.140625, P5 ;  /* 0x4049000007117808 */ /* 0x000fe20002800000 */
[----:B------:R-:W0:-:S06]  /*02b0*/  DSETP.GEU.AND P5, PT, R6, 50, PT ;  /* 0x404900000600742a */ /* 0x000e0c0003fae000 */
[----:B0-----:R-:W-:Y:S02]  /*02c0*/  FSEL R6, R6, R15, !P5 ;  /* 0x0000000f06067208 */ /* 0x001fe40006800000 */
[----:B------:R-:W-:Y:S01]  /*02d0*/  FSEL R7, R7, R17, !P5 ;  /* 0x0000001107077208 */ /* 0x000fe20006800000 */
[----:B---3--:R-:W0:-:S06]  /*02e0*/  DSETP.NAN.AND P5, PT, R4, R4, PT ;  /* 0x000000040400722a */ /* 0x008e0c0003fa8000 */
[----:B0-----:R-:W-:Y:S02]  /*02f0*/  FSEL R15, R4, RZ, P5 ;  /* 0x000000ff040f7208 */ /* 0x001fe40002800000 */
[----:B------:R-:W-:Y:S01]  /*0300*/  FSEL R17, R5, 3.140625, P5 ;  /* 0x4049000005117808 */ /* 0x000fe20002800000 */
[----:B------:R-:W0:-:S06]  /*0310*/  DSETP.GEU.AND P5, PT, R4, 50, PT ;  /* 0x404900000400742a */ /* 0x000e0c0003fae000 */
[----:B0-----:R-:W-:Y:S02]  /*0320*/  FSEL R4, R4, R15, !P5 ;  /* 0x0000000f04047208 */ /* 0x001fe40006800000 */
[----:B------:R-:W-:Y:S01]  /*0330*/  FSEL R5, R5, R17, !P5 ;  /* 0x0000001105057208 */ /* 0x000fe20006800000 */
[----:B----4-:R-:W0:-:S06]  /*0340*/  DSETP.NAN.AND P5, PT, R2, R2, PT ;  /* 0x000000020200722a */ /* 0x010e0c0003fa8000 */
[----:B0-----:R-:W-:Y:S02]  /*0350*/  FSEL R15, R2, RZ, P5 ;  /* 0x000000ff020f7208 */ /* 0x001fe40002800000 */
[----:B------:R-:W-:Y:S01]  /*0360*/  FSEL R17, R3, 3.140625, P5 ;  /* 0x4049000003117808 */ /* 0x000fe20002800000 */
[----:B------:R-:W0:-:S06]  /*0370*/  DSETP.GEU.AND P5, PT, R2, 50, PT ;  /* 0x404900000200742a */ /* 0x000e0c0003fae000 */
[----:B0-----:R-:W-:Y:S02]  /*0380*/  FSEL R2, R2, R15, !P5 ;  /* 0x0000000f02027208 */ /* 0x001fe40006800000 */
[----:B------:R-:W-:Y:S01]  /*0390*/  FSEL R3, R3, R17, !P5 ;  /* 0x0000001103037208 */ /* 0x000fe20006800000 */
[----:B-----5:R-:W0:-:S06]  /*03a0*/  DSETP.NAN.AND P5, PT, R8, R8, PT ;  /* 0x000000080800722a */ /* 0x020e0c0003fa8000 */
[----:B0-----:R-:W-:Y:S01]  /*03b0*/  FSEL R19, R9, 3.140625, P5 ;  /* 0x4049000009137808 */ /* 0x001fe20002800000 */
[----:B------:R-:W0:-:S06]  /*03c0*/  DSETP.GEU.AND P5, PT, R8, 50, PT ;  /* 0x404900000800742a */ /* 0x000e0c0003fae000 */
[----:B0-----:R-:W-:Y:S01]  /*03d0*/  FSEL R19, R9, R19, !P5 ;  /* 0x0000001309137208 */ /* 0x001fe20006800000 */
[----:B------:R-:W0:-:S06]  /*03e0*/  DSETP.NAN.AND P5, PT, R8, R8, PT ;  /* 0x000000080800722a */ /* 0x000e0c0003fa8000 */
[----:B0-----:R-:W-:Y:S01]  /*03f0*/  FSEL R15, R8, RZ, P5 ;  /* 0x000000ff080f7208 */ /* 0x001fe20002800000 */
[----:B------:R-:W0:-:S06]  /*0400*/  DSETP.GEU.AND P5, PT, R8, 50, PT ;  /* 0x404900000800742a */ /* 0x000e0c0003fae000 */
[----:B0-----:R-:W-:Y:S01]  /*0410*/  FSEL R18, R8, R15, !P5 ;  /* 0x0000000f08127208 */ /* 0x001fe20006800000 */
[----:B------:R-:W0:-:S06]  /*0420*/  DSETP.NAN.AND P5, PT, R12, R12, PT ;  /* 0x0000000c0c00722a */ /* 0x000e0c0003fa8000 */
[----:B0-----:R-:W-:Y:S02]  /*0430*/  FSEL R9, R12, RZ, P5 ;  /* 0x000000ff0c097208 */ /* 0x001fe40002800000 */
[----:B------:R-:W-:Y:S01]  /*0440*/  FSEL R15, R13, 3.140625, P5 ;  /* 0x404900000d0f7808 */ /* 0x000fe20002800000 */
[----:B------:R-:W0:-:S06]  /*0450*/  DSETP.GEU.AND P5, PT, R12, 50, PT ;  /* 0x404900000c00742a */ /* 0x000e0c0003fae000 */
[----:B0-----:R-:W-:Y:S02]  /*0460*/  FSEL R12, R12, R9, !P5 ;  /* 0x000000090c0c7208 */ /* 0x001fe40006800000 */
[----:B------:R-:W-:Y:S01]  /*0470*/  FSEL R13, R13, R15, !P5 ;  /* 0x0000000f0d0d7208 */ /* 0x000fe20006800000 */
[----:B------:R-:W0:-:S06]  /*0480*/  DSETP.NAN.AND P5, PT, R10, R10, PT ;  /* 0x0000000a0a00722a */ /* 0x000e0c0003fa8000 */
[----:B0-----:R-:W-:Y:S02]  /*0490*/  FSEL R9, R10, RZ, P5 ;  /* 0x000000ff0a097208 */ /* 0x001fe40002800000 */
[----:B------:R-:W-:Y:S01]  /*04a0*/  FSEL R15, R11, 3.140625, P5 ;  /* 0x404900000b0f7808 */ /* 0x000fe20002800000 */
[----:B------:R-:W0:-:S06]  /*04b0*/  DSETP.GEU.AND P5, PT, R10, 50, PT ;  /* 0x404900000a00742a */ /* 0x000e0c0003fae000 */
[----:B0-----:R-:W-:Y:S02]  /*04c0*/  FSEL R8, R10, R9, !P5 ;  /* 0x000000090a087208 */ /* 0x001fe40006800000 */
[----:B------:R-:W-:Y:S02]  /*04d0*/  FSEL R9, R11, R15, !P5 ;  /* 0x0000000f0b097208 */ /* 0x000fe40006800000 */
[----:B------:R-:W-:Y:S01]  /*04e0*/  ISETP.GE.AND P5, PT, R0, c[0x0][0x178], PT ;  /* 0x00005e0000007a0c */ /* 0x000fe20003fa6270 */
[----:B------:R-:W-:-:S12]  /*04f0*/  CS2R R10, SRZ ;  /* 0x00000000000a7805 */ /* 0x000fd8000001ff00 */
[----:B------:R-:W2:Y:S01]  /*0500*/  @!P5 LDG.E.EL.64 R10, [R20.64] ;  /* 0x00000004140ad981 */ /* 0x000ea2000c2e1b00 */
[----:B------:R-:W-:Y:S02]  /*0510*/  IMAD.MOV.U32 R23, RZ, RZ, RZ ;  /* 0x000000ffff177224 */ /* 0x000fe400078e00ff */
[----:B------:R-:W-:Y:S01]  /*0520*/  IMAD.HI R14, R22, 0x2fa0be83, RZ ;  /* 0x2fa0be83160e7827 */ /* 0x000fe200078e02ff */
[----:B--2---:R-:W0:-:S06]  /*0530*/  DSETP.NAN.AND P6, PT, R10, R10, PT ;  /* 0x0000000a0a00722a */ /* 0x004e0c0003fc8000 */
[----:B0-----:R-:W-:Y:S02]  /*0540*/  FSEL R15, R10, RZ, P6 ;  /* 0x000000ff0a0f7208 */ /* 0x001fe40003000000 */
[----:B------:R-:W-:Y:S01]  /*0550*/  FSEL R17, R11, 3.140625, P6 ;  /* 0x404900000b117808 */ /* 0x000fe20003000000 */
[----:B------:R-:W0:-:S06]  /*0560*/  DSETP.GEU.AND P6, PT, R10, 50, PT ;  /* 0x404900000a00742a */ /* 0x000e0c0003fce000 */
[----:B0-----:R-:W-:Y:S02]  /*0570*/  FSEL R10, R10, R15, !P6 ;  /* 0x0000000f0a0a7208 */ /* 0x001fe40007000000 */
[----:B------:R-:W-:Y:S01]  /*0580*/  FSEL R11, R11, R17, !P6 ;  /* 0x000000110b0b7208 */ /* 0x000fe20007000000 */
[----:B------:R-:W-:Y:S01]  /*0590*/  IMAD.MOV.U32 R17, RZ, RZ, 0x4 ;  /* 0x00000004ff117424 */ /* 0x000fe200078e00ff */
[----:B------:R-:W-:-:S03]  /*05a0*/  ISETP.GE.AND P6, PT, R22, c[0x0][0x178], PT ;  /* 0x00005e0016007a0c */ /* 0x000fc60003fc6270 */
[----:B------:R-:W-:-:S10]  /*05b0*/  IMAD.WIDE R16, R22, R17, c[0x0][0x168] ;  /* 0x00005a0016107625 */ /* 0x000fd400078e0211 */
[----:B------:R-:W2:Y:S01]  /*05c0*/  @!P6 LDG.E R23, [R16.64] ;  /* 0x000000041017e981 */ /* 0x000ea2000c1e1900 */
[----:B------:R-:W-:Y:S01]  /*05d0*/  SHF.R.U32.HI R15, RZ, 0x1f, R14 ;  /* 0x0000001fff0f7819 */ /* 0x000fe2000001160e */
[----:B------:R-:W-:-:S03]  /*05e0*/  IMAD.MOV.U32 R30, RZ, RZ, RZ ;  /* 0x000000ffff1e7224 */ /* 0x000fc600078e00ff */
[----:B------:R-:W-:-:S03]  /*05f0*/  LEA.HI.SX32 R15, R14, R15, 0x1b ;  /* 0x0000000f0e0f7211 */ /* 0x000fc600078fdaff */
[----:B------:R-:W3:Y:S02]  /*0600*/  @!P1 LDG.E R30, [R16.64+0x4] ;  /* 0x00000404101e9981 */ /* 0x000ee4000c1e1900 */
[----:B------:R-:W-:-:S05]  /*0610*/  IMAD.HI R14, R15, 0x51eb851f, RZ ;  /* 0x51eb851f0f0e7827 */ /* 0x000fca00078e02ff */
[----:B------:R-:W-:-:S04]  /*0620*/  SHF.R.U32.HI R25, RZ, 0x1f, R14 ;  /* 0x0000001fff197819 */ /* 0x000fc8000001160e */
[----:B------:R-:W-:-:S05]  /*0630*/  LEA.HI.SX32 R14, R14, R25, 0x1c ;  /* 0x000000190e0e7211 */ /* 0x000fca00078fe2ff */
[----:B------:R-:W-:-:S06]  /*0640*/  IMAD R14, R14, -0x32, R15 ;  /* 0xffffffce0e0e7824 */ /* 0x000fcc00078e020f */
[----:B------:R-:W0:Y:S01]  /*0650*/  I2F.F64 R14, R14 ;  /* 0x0000000e000e7312 */ /* 0x000e220000201c00 */
[----:B------:R-:W-:Y:S01]  /*0660*/  CS2R R26, SRZ ;  /* 0x00000000001a7805 */ /* 0x000fe2000001ff00 */
[----:B------:R-:W-:-:S05]  /*0670*/  CS2R R24, SRZ ;  /* 0x0000000000187805 */ /* 0x000fca000001ff00 */
[----:B------:R-:W4:Y:S04]  /*0680*/  @!P0 LDG.E R26, [R16.64+0x8] ;  /* 0x00000804101a8981 */ /* 0x000f28000c1e1900 */
[----:B------:R4:W5:Y:S04]  /*0690*/  @!P2 LDG.E R25, [R16.64+0xc] ;  /* 0x00000c041019a981 */ /* 0x000968000c1e1900 */
[----:B------:R4:W3:Y:S01]  /*06a0*/  @!P3 LDG.E R24, [R16.64+0x804] ;  /* 0x000804041018b981 */ /* 0x0008e2000c1e1900 */
[----:B0-----:R0:W2:Y:S02]  /*06b0*/  DSETP.GT.AND P6, PT, R18, R14, PT ;  /* 0x0000000e1200722a */ /* 0x0010a40003fc4000 */
[----:B0-----:R-:W-:Y:S01]  /*06c0*/  CS2R R18, SRZ ;  /* 0x0000000000127805 */ /* 0x001fe2000001ff00 */
[----:B------:R-:W-:-:S06]  /*06d0*/  CS2R R28, SRZ ;  /* 0x00000000001c7805 */ /* 0x000fcc000001ff00 */
[----:B------:R4:W4:Y:S04]  /*06e0*/  @!P4 LDG.E R29, [R16.64+0x808] ;  /* 0x00080804101dc981 */ /* 0x000928000c1e1900 */
[----:B------:R4:W4:Y:S01]  /*06f0*/  @!P5 LDG.E R28, [R16.64+0x800] ;  /* 0x00080004101cd981 */ /* 0x000922000c1e1900 */
[----:B--2---:R-:W-:Y:S02]  /*0700*/  SEL R31, R23, RZ, P6 ;  /* 0x000000ff171f7207 */ /* 0x004fe40003000000 */
[----:B------:R-:W-:-:S04]  /*0710*/  IADD3 R23, R22, 0x203, RZ ;  /* 0x0000020316177810 */ /* 0x000fc80007ffe0ff */
[----:B------:R-:W-:-:S13]  /*0720*/  ISETP.GE.AND P6, PT, R23, c[0x0][0x178], PT ;  /* 0x00005e0017007a0c */ /* 0x000fda0003fc6270 */
[----:B------:R0:W2:Y:S04]  /*0730*/  @!P6 LDG.E.EL.64 R18, [R20.64] ;  /* 0x000000041412e981 */ /* 0x0000a8000c2e1b00 */
[----:B------:R4:W2:Y:S01]  /*0740*/  @!P6 LDG.E R27, [R16.64+0x80c] ;  /* 0x00080c04101be981 */ /* 0x0008a2000c1e1900 */
[----:B------:R-:W-:Y:S02]  /*0750*/  P2R R32, PR, RZ, 0x2 ;  /* 0x00000002ff207803 */ /* 0x000fe40000000000 */
[----:B------:R-:W-:Y:S01]  /*0760*/  ISETP.GE.AND P1, PT, R22, c[0x0][0x178], PT ;  /* 0x00005e0016007a0c */ /* 0x000fe20003f26270 */
[----:B------:R-:W-:Y:S02]  /*0770*/  IMAD.MOV.U32 R23, RZ, RZ, 0x4 ;  /* 0x00000004ff177424 */ /* 0x000fe400078e00ff */
[----:B------:R-:W-:-:S04]  /*0780*/  IMAD.HI R0, R0, 0x2fa0be83, RZ ;  /* 0x2fa0be8300007827 */ /* 0x000fc800078e02ff */
[----:B------:R-:W-:-:S06]  /*0790*/  IMAD.WIDE R22, R22, R23, c[0x0][0x170] ;  /* 0x00005c0016167625 */ /* 0x000fcc00078e0217 */
[----:B------:R1:W-:Y:S01]  /*07a0*/  @!P1 STG.E [R22.64], R31 ;  /* 0x0000001f16009986 */ /* 0x0003e2000c101904 */
[----:B------:R0:W3:Y:S02]  /*07b0*/  DSETP.GT.AND P1, PT, R6, R14, PT ;  /* 0x0000000e0600722a */ /* 0x0000e40003f24000 */
[----:B0-----:R-:W-:-:S04]  /*07c0*/  SHF.R.U32.HI R7, RZ, 0x1f, R0 ;  /* 0x0000001fff077819 */ /* 0x001fc80000011600 */
[----:B------:R-:W-:-:S05]  /*07d0*/  LEA.HI.SX32 R7, R0, R7, 0x1b ;  /* 0x0000000700077211 */ /* 0x000fca00078fdaff */
[----:B------:R-:W-:Y:S01]  /*07e0*/  IMAD.HI R0, R7, 0x51eb851f, RZ ;  /* 0x51eb851f07007827 */ /* 0x000fe200078e02ff */
[----:B---3--:R-:W-:-:S04]  /*07f0*/  SEL R33, R30, RZ, P1 ;  /* 0x000000ff1e217207 */ /* 0x008fc80000800000 */
[----:B------:R-:W-:Y:S02]  /*0800*/  SHF.R.U32.HI R21, RZ, 0x1f, R0 ;  /* 0x0000001fff157819 */ /* 0x000fe40000011600 */
[----:B------:R-:W-:Y:S02]  /*0810*/  ISETP.NE.AND P1, PT, R32, RZ, PT ;  /* 0x000000ff2000720c */ /* 0x000fe40003f25270 */
[----:B------:R-:W-:-:S05]  /*0820*/  LEA.HI.SX32 R0, R0, R21, 0x1c ;  /* 0x0000001500007211 */ /* 0x000fca00078fe2ff */
[----:B------:R-:W-:-:S06]  /*0830*/  IMAD R7, R0, -0x32, R7 ;  /* 0xffffffce00077824 */ /* 0x000fcc00078e0207 */
[----:B------:R-:W0:Y:S01]  /*0840*/  I2F.F64 R6, R7 ;  /* 0x0000000700067312 */ /* 0x000e220000201c00 */
[----:B------:R1:W-:Y:S01]  /*0850*/  @!P1 STG.E [R22.64+0x4], R33 ;  /* 0x0000042116009986 */ /* 0x0003e2000c101904 */
[----:B------:R-:W4:-:S06]  /*0860*/  DSETP.GT.AND P1, PT, R4, R14, PT ;  /* 0x0000000e0400722a */ /* 0x000f0c0003f24000 */
[----:B----4-:R-:W-:Y:S01]  /*0870*/  SEL R17, R26, RZ, P1 ;  /* 0x000000ff1a117207 */ /* 0x010fe20000800000 */
[----:B------:R-:W5:-:S04]  /*0880*/  DSETP.GT.AND P1, PT, R2, R14, PT ;  /* 0x0000000e0200722a */ /* 0x000f480003f24000 */
[----:B------:R1:W-:Y:S01]  /*0890*/  @!P0 STG.E [R22.64+0x8], R17 ;  /* 0x0000081116008986 */ /* 0x0003e2000c101904 */
[----:B0-----:R-:W0:Y:S01]  /*08a0*/  DSETP.GT.AND P0, PT, R12, R6, PT ;  /* 0x000000060c00722a */ /* 0x001e220003f04000 */
[----:B-----5:R-:W-:-:S05]  /*08b0*/  SEL R25, R25, RZ, P1 ;  /* 0x000000ff19197207 */ /* 0x020fca0000800000 */
[----:B0-----:R-:W-:Y:S01]  /*08c0*/  SEL R13, R24, RZ, P0 ;  /* 0x000000ff180d7207 */ /* 0x001fe20000000000 */
[----:B------:R1:W-:Y:S04]  /*08d0*/  @!P2 STG.E [R22.64+0xc], R25 ;  /* 0x00000c191600a986 */ /* 0x0003e8000c101904 */
[----:B------:R1:W-:Y:S01]  /*08e0*/  @!P3 STG.E [R22.64+0x804], R13 ;  /* 0x0008040d1600b986 */ /* 0x0003e2000c101904 */
[----:B--2---:R-:W0:-:S04]  /*08f0*/  DSETP.NAN.AND P1, PT, R18, R18, PT ;  /* 0x000000121200722a */ /* 0x004e080003f28000 */
[----:B------:R-:W2:Y:S02]  /*0900*/  DSETP.GEU.AND P0, PT, R18, 50, PT ;  /* 0x404900001200742a */ /* 0x000ea40003f0e000 */
[C---:B0-----:R-:W-:Y:S02]  /*0910*/  FSEL R3, R18.reuse, RZ, P1 ;  /* 0x000000ff12037208 */ /* 0x041fe40000800000 */
[C---:B------:R-:W-:Y:S01]  /*0920*/  FSEL R5, R19.reuse, 3.140625, P1 ;  /* 0x4049000013057808 */ /* 0x040fe20000800000 */
[--C-:B------:R-:W0:Y:S01]  /*0930*/  DSETP.GT.AND P1, PT, R8, R6.reuse, PT ;  /* 0x000000060800722a */ /* 0x100e220003f24000 */
[----:B--2---:R-:W-:Y:S02]  /*0940*/  FSEL R2, R18, R3, !P0 ;  /* 0x0000000312027208 */ /* 0x004fe40004000000 */
[----:B------:R-:W-:Y:S01]  /*0950*/  FSEL R3, R19, R5, !P0 ;  /* 0x0000000513037208 */ /* 0x000fe20004000000 */
[----:B------:R-:W2:Y:S02]  /*0960*/  DSETP.GT.AND P0, PT, R10, R6, PT ;  /* 0x000000060a00722a */ /* 0x000ea40003f04000 */
[----:B0-----:R-:W-:-:S03]  /*0970*/  SEL R29, R29, RZ, P1 ;  /* 0x000000ff1d1d7207 */ /* 0x001fc60000800000 */
[----:B------:R2:W0:Y:S02]  /*0980*/  DSETP.GT.AND P1, PT, R2, R6, PT ;  /* 0x000000060200722a */ /* 0x0004240003f24000 */
[----:B--2---:R-:W-:Y:S01]  /*0990*/  SEL R3, R28, RZ, P0 ;  /* 0x000000ff1c037207 */ /* 0x004fe20000000000 */
[----:B------:R1:W-:Y:S04]  /*09a0*/  @!P4 STG.E [R22.64+0x808], R29 ;  /* 0x0008081d1600c986 */ /* 0x0003e8000c101904 */
[----:B------:R1:W-:Y:S01]  /*09b0*/  @!P5 STG.E [R22.64+0x800], R3 ;  /* 0x000800031600d986 */ /* 0x0003e2000c101904 */
[----:B0-----:R-:W-:Y:S01]  /*09c0*/  SEL R27, R27, RZ, P1 ;  /* 0x000000ff1b1b7207 */ /* 0x001fe20000800000 */
[----:B------:R-:W-:Y:S06]  /*09d0*/  @P6 EXIT ;  /* 0x000000000000694d */ /* 0x000fec0003800000 */
[----:B------:R-:W-:Y:S01]  /*09e0*/  STG.E [R22.64+0x80c], R27 ;  /* 0x00080c1b16007986 */ /* 0x000fe2000c101904 */
[----:B------:R-:W-:Y:S05]  /*09f0*/  EXIT ;  /* 0x000000000000794d */ /* 0x000fea0003800000 */
.L_x_0:
[----:B------:R-:W-:-:S00]  /*0a00*/  BRA `(.L_x_0) ;  /* 0xfffffff000007947 */ /* 0x000fc0000383ffff */
[----:B------:R-:W-:-:S00]  /*0a10*/  NOP ;  /* 0x0000000000007918 */ /* 0x000fc00000000000 */
        /* <DEDUP_REMOVED lines=14> */
.L_x_1:
